//
// Generated by NVIDIA NVVM Compiler
//
// Compiler Build ID: CL-36424714
// Cuda compilation tools, release 13.0, V13.0.88
// Based on NVVM 20.0.0
//

.version 9.0
.target sm_100
.address_size 64

	// .globl	_Z13meanFilterGPUPhS_iisi

.visible .entry _Z13meanFilterGPUPhS_iisi(
	.param .u64 .ptr .align 1 _Z13meanFilterGPUPhS_iisi_param_0,
	.param .u64 .ptr .align 1 _Z13meanFilterGPUPhS_iisi_param_1,
	.param .u32 _Z13meanFilterGPUPhS_iisi_param_2,
	.param .u32 _Z13meanFilterGPUPhS_iisi_param_3,
	.param .u16 _Z13meanFilterGPUPhS_iisi_param_4,
	.param .u32 _Z13meanFilterGPUPhS_iisi_param_5
)
{
	.reg .pred 	%p<31>;
	.reg .b16 	%rs<17>;
	.reg .b32 	%r<321>;
	.reg .b64 	%rd<26>;

	ld.param.u64 	%rd5, [_Z13meanFilterGPUPhS_iisi_param_0];
	ld.param.u64 	%rd6, [_Z13meanFilterGPUPhS_iisi_param_1];
	ld.param.u32 	%r77, [_Z13meanFilterGPUPhS_iisi_param_2];
	ld.param.u32 	%r80, [_Z13meanFilterGPUPhS_iisi_param_3];
	ld.param.u16 	%rs1, [_Z13meanFilterGPUPhS_iisi_param_4];
	ld.param.u32 	%r79, [_Z13meanFilterGPUPhS_iisi_param_5];
	cvta.to.global.u64 	%rd1, %rd6;
	cvta.to.global.u64 	%rd2, %rd5;
	mov.u32 	%r81, %ctaid.x;
	mov.u32 	%r82, %ntid.x;
	mov.u32 	%r83, %tid.x;
	mad.lo.s32 	%r1, %r81, %r82, %r83;
	mov.u32 	%r84, %ctaid.y;
	mov.u32 	%r85, %ntid.y;
	mov.u32 	%r86, %tid.y;
	mad.lo.s32 	%r87, %r84, %r85, %r86;
	setp.ge.s32 	%p1, %r1, %r77;
	setp.ge.s32 	%p2, %r87, %r80;
	or.pred  	%p3, %p1, %p2;
	@%p3 bra 	$L__BB0_38;
	shr.u32 	%r89, %r79, 31;
	add.s32 	%r90, %r79, %r89;
	shr.s32 	%r91, %r90, 1;
	sub.s32 	%r92, %r87, %r91;
	add.s32 	%r93, %r91, %r87;
	sub.s32 	%r94, %r1, %r91;
	add.s32 	%r95, %r91, %r1;
	max.s32 	%r3, %r92, 0;
	setp.lt.s32 	%p4, %r93, %r80;
	add.s32 	%r96, %r80, -1;
	selp.b32 	%r4, %r93, %r96, %p4;
	max.s32 	%r5, %r94, 0;
	setp.lt.s32 	%p5, %r95, %r77;
	add.s32 	%r97, %r77, -1;
	selp.b32 	%r6, %r95, %r97, %p5;
	setp.lt.s32 	%p6, %r4, %r3;
	mov.b32 	%r291, 0;
	@%p6 bra 	$L__BB0_23;
	setp.eq.s16 	%p7, %rs1, 24;
	@%p7 bra 	$L__BB0_20;
	setp.ne.s16 	%p8, %rs1, 8;
	@%p8 bra 	$L__BB0_23;
	sub.s32 	%r7, %r6, %r5;
	add.s32 	%r215, %r7, 1;
	and.b32  	%r8, %r215, 15;
	add.s32 	%r9, %r8, -1;
	and.b32  	%r10, %r215, 7;
	add.s32 	%r11, %r10, -1;
	and.b32  	%r12, %r215, 3;
	and.b32  	%r216, %r215, -16;
	neg.s32 	%r13, %r216;
	add.s64 	%rd3, %rd2, 7;
	mov.b32 	%r291, 0;
	mov.u32 	%r289, %r3;
$L__BB0_5:
	mov.u32 	%r14, %r289;
	setp.ge.s32 	%p18, %r6, %r5;
	@%p18 bra 	$L__BB0_7;
$L__BB0_6:
	add.s32 	%r289, %r14, 1;
	setp.eq.s32 	%p28, %r14, %r4;
	@%p28 bra 	$L__BB0_23;
	bra.uni 	$L__BB0_5;
$L__BB0_7:
	setp.lt.u32 	%p19, %r7, 15;
	mul.lo.s32 	%r18, %r14, %r77;
	mov.u32 	%r297, %r5;
	@%p19 bra 	$L__BB0_10;
	add.s32 	%r292, %r5, %r18;
	mov.u32 	%r293, %r13;
	mov.u32 	%r297, %r5;
$L__BB0_9:
	.pragma "nounroll";
	cvt.s64.s32 	%rd15, %r292;
	add.s64 	%rd16, %rd3, %rd15;
	ld.global.u8 	%r218, [%rd16+-7];
	add.s32 	%r219, %r291, %r218;
	ld.global.u8 	%r220, [%rd16+-6];
	add.s32 	%r221, %r219, %r220;
	ld.global.u8 	%r222, [%rd16+-5];
	add.s32 	%r223, %r221, %r222;
	ld.global.u8 	%r224, [%rd16+-4];
	add.s32 	%r225, %r223, %r224;
	ld.global.u8 	%r226, [%rd16+-3];
	add.s32 	%r227, %r225, %r226;
	ld.global.u8 	%r228, [%rd16+-2];
	add.s32 	%r229, %r227, %r228;
	ld.global.u8 	%r230, [%rd16+-1];
	add.s32 	%r231, %r229, %r230;
	ld.global.u8 	%r232, [%rd16];
	add.s32 	%r233, %r231, %r232;
	ld.global.u8 	%r234, [%rd16+1];
	add.s32 	%r235, %r233, %r234;
	ld.global.u8 	%r236, [%rd16+2];
	add.s32 	%r237, %r235, %r236;
	ld.global.u8 	%r238, [%rd16+3];
	add.s32 	%r239, %r237, %r238;
	ld.global.u8 	%r240, [%rd16+4];
	add.s32 	%r241, %r239, %r240;
	ld.global.u8 	%r242, [%rd16+5];
	add.s32 	%r243, %r241, %r242;
	ld.global.u8 	%r244, [%rd16+6];
	add.s32 	%r245, %r243, %r244;
	ld.global.u8 	%r246, [%rd16+7];
	add.s32 	%r247, %r245, %r246;
	ld.global.u8 	%r248, [%rd16+8];
	add.s32 	%r291, %r247, %r248;
	add.s32 	%r297, %r297, 16;
	add.s32 	%r293, %r293, 16;
	add.s32 	%r292, %r292, 16;
	setp.ne.s32 	%p20, %r293, 0;
	@%p20 bra 	$L__BB0_9;
$L__BB0_10:
	setp.eq.s32 	%p21, %r8, 0;
	@%p21 bra 	$L__BB0_6;
	setp.lt.u32 	%p22, %r9, 7;
	@%p22 bra 	$L__BB0_13;
	add.s32 	%r250, %r297, %r18;
	cvt.s64.s32 	%rd17, %r250;
	add.s64 	%rd18, %rd2, %rd17;
	ld.global.u8 	%r251, [%rd18];
	add.s32 	%r252, %r291, %r251;
	ld.global.u8 	%r253, [%rd18+1];
	add.s32 	%r254, %r252, %r253;
	ld.global.u8 	%r255, [%rd18+2];
	add.s32 	%r256, %r254, %r255;
	ld.global.u8 	%r257, [%rd18+3];
	add.s32 	%r258, %r256, %r257;
	ld.global.u8 	%r259, [%rd18+4];
	add.s32 	%r260, %r258, %r259;
	ld.global.u8 	%r261, [%rd18+5];
	add.s32 	%r262, %r260, %r261;
	ld.global.u8 	%r263, [%rd18+6];
	add.s32 	%r264, %r262, %r263;
	ld.global.u8 	%r265, [%rd18+7];
	add.s32 	%r291, %r264, %r265;
	add.s32 	%r297, %r297, 8;
$L__BB0_13:
	setp.eq.s32 	%p23, %r10, 0;
	@%p23 bra 	$L__BB0_6;
	setp.lt.u32 	%p24, %r11, 3;
	@%p24 bra 	$L__BB0_16;
	add.s32 	%r267, %r297, %r18;
	cvt.s64.s32 	%rd19, %r267;
	add.s64 	%rd20, %rd2, %rd19;
	ld.global.u8 	%r268, [%rd20];
	add.s32 	%r269, %r291, %r268;
	ld.global.u8 	%r270, [%rd20+1];
	add.s32 	%r271, %r269, %r270;
	ld.global.u8 	%r272, [%rd20+2];
	add.s32 	%r273, %r271, %r272;
	ld.global.u8 	%r274, [%rd20+3];
	add.s32 	%r291, %r273, %r274;
	add.s32 	%r297, %r297, 4;
$L__BB0_16:
	setp.eq.s32 	%p25, %r12, 0;
	@%p25 bra 	$L__BB0_6;
	setp.eq.s32 	%p26, %r12, 1;
	add.s32 	%r275, %r297, %r18;
	cvt.s64.s32 	%rd21, %r275;
	add.s64 	%rd4, %rd2, %rd21;
	ld.global.u8 	%r276, [%rd4];
	add.s32 	%r291, %r291, %r276;
	@%p26 bra 	$L__BB0_6;
	setp.eq.s32 	%p27, %r12, 2;
	ld.global.u8 	%r277, [%rd4+1];
	add.s32 	%r291, %r291, %r277;
	@%p27 bra 	$L__BB0_6;
	ld.global.u8 	%r278, [%rd4+2];
	add.s32 	%r291, %r291, %r278;
	bra.uni 	$L__BB0_6;
$L__BB0_20:
	sub.s32 	%r44, %r6, %r5;
	add.s32 	%r100, %r44, 1;
	and.b32  	%r45, %r100, 7;
	add.s32 	%r46, %r45, -1;
	and.b32  	%r47, %r100, 3;
	and.b32  	%r48, %r100, -8;
	and.b32  	%r49, %r100, 1;
	mov.b32 	%r291, 0;
	mov.u32 	%r305, %r3;
$L__BB0_21:
	mov.u32 	%r50, %r305;
	setp.ge.s32 	%p9, %r6, %r5;
	@%p9 bra 	$L__BB0_26;
$L__BB0_22:
	add.s32 	%r305, %r50, 1;
	setp.eq.s32 	%p17, %r50, %r4;
	@%p17 bra 	$L__BB0_23;
	bra.uni 	$L__BB0_21;
$L__BB0_23:
	sub.s32 	%r279, %r6, %r5;
	sub.s32 	%r280, %r4, %r3;
	mad.lo.s32 	%r281, %r280, %r279, %r280;
	add.s32 	%r282, %r279, %r281;
	add.s32 	%r283, %r282, 1;
	div.s32 	%r76, %r291, %r283;
	setp.eq.s16 	%p29, %rs1, 24;
	@%p29 bra 	$L__BB0_37;
	setp.ne.s16 	%p30, %rs1, 8;
	@%p30 bra 	$L__BB0_38;
	mad.lo.s32 	%r288, %r77, %r87, %r1;
	cvt.s64.s32 	%rd24, %r288;
	add.s64 	%rd25, %rd1, %rd24;
	st.global.u8 	[%rd25], %r76;
	bra.uni 	$L__BB0_38;
$L__BB0_26:
	setp.lt.u32 	%p10, %r44, 7;
	mul.lo.s32 	%r54, %r50, %r77;
	mov.u32 	%r312, %r5;
	@%p10 bra 	$L__BB0_29;
	mov.b32 	%r310, 0;
	mov.u32 	%r312, %r5;
$L__BB0_28:
	.pragma "nounroll";
	add.s32 	%r103, %r312, %r54;
	mul.lo.s32 	%r104, %r103, 3;
	cvt.s64.s32 	%rd7, %r104;
	add.s64 	%rd8, %rd2, %rd7;
	ld.global.u8 	%r105, [%rd8];
	ld.global.u8 	%rs2, [%rd8+1];
	ld.global.u8 	%r106, [%rd8+2];
	shl.b32 	%r107, %r105, 16;
	mul.wide.u16 	%r108, %rs2, 256;
	or.b32  	%r109, %r108, %r107;
	or.b32  	%r110, %r109, %r106;
	add.s32 	%r111, %r110, %r291;
	ld.global.u8 	%r112, [%rd8+3];
	ld.global.u8 	%rs3, [%rd8+4];
	ld.global.u8 	%r113, [%rd8+5];
	shl.b32 	%r114, %r112, 16;
	mul.wide.u16 	%r115, %rs3, 256;
	or.b32  	%r116, %r115, %r114;
	or.b32  	%r117, %r116, %r113;
	add.s32 	%r118, %r117, %r111;
	ld.global.u8 	%r119, [%rd8+6];
	ld.global.u8 	%rs4, [%rd8+7];
	ld.global.u8 	%r120, [%rd8+8];
	shl.b32 	%r121, %r119, 16;
	mul.wide.u16 	%r122, %rs4, 256;
	or.b32  	%r123, %r122, %r121;
	or.b32  	%r124, %r123, %r120;
	add.s32 	%r125, %r124, %r118;
	ld.global.u8 	%r126, [%rd8+9];
	ld.global.u8 	%rs5, [%rd8+10];
	ld.global.u8 	%r127, [%rd8+11];
	shl.b32 	%r128, %r126, 16;
	mul.wide.u16 	%r129, %rs5, 256;
	or.b32  	%r130, %r129, %r128;
	or.b32  	%r131, %r130, %r127;
	add.s32 	%r132, %r131, %r125;
	ld.global.u8 	%r133, [%rd8+12];
	ld.global.u8 	%rs6, [%rd8+13];
	ld.global.u8 	%r134, [%rd8+14];
	shl.b32 	%r135, %r133, 16;
	mul.wide.u16 	%r136, %rs6, 256;
	or.b32  	%r137, %r136, %r135;
	or.b32  	%r138, %r137, %r134;
	add.s32 	%r139, %r138, %r132;
	ld.global.u8 	%r140, [%rd8+15];
	ld.global.u8 	%rs7, [%rd8+16];
	ld.global.u8 	%r141, [%rd8+17];
	shl.b32 	%r142, %r140, 16;
	mul.wide.u16 	%r143, %rs7, 256;
	or.b32  	%r144, %r143, %r142;
	or.b32  	%r145, %r144, %r141;
	add.s32 	%r146, %r145, %r139;
	ld.global.u8 	%r147, [%rd8+18];
	ld.global.u8 	%rs8, [%rd8+19];
	ld.global.u8 	%r148, [%rd8+20];
	shl.b32 	%r149, %r147, 16;
	mul.wide.u16 	%r150, %rs8, 256;
	or.b32  	%r151, %r150, %r149;
	or.b32  	%r152, %r151, %r148;
	add.s32 	%r153, %r152, %r146;
	ld.global.u8 	%r154, [%rd8+21];
	ld.global.u8 	%rs9, [%rd8+22];
	ld.global.u8 	%r155, [%rd8+23];
	shl.b32 	%r156, %r154, 16;
	mul.wide.u16 	%r157, %rs9, 256;
	or.b32  	%r158, %r157, %r156;
	or.b32  	%r159, %r158, %r155;
	add.s32 	%r291, %r159, %r153;
	add.s32 	%r312, %r312, 8;
	add.s32 	%r310, %r310, 8;
	setp.ne.s32 	%p11, %r310, %r48;
	@%p11 bra 	$L__BB0_28;
$L__BB0_29:
	setp.eq.s32 	%p12, %r45, 0;
	@%p12 bra 	$L__BB0_22;
	setp.lt.u32 	%p13, %r46, 3;
	@%p13 bra 	$L__BB0_32;
	add.s32 	%r161, %r312, %r54;
	mul.lo.s32 	%r162, %r161, 3;
	cvt.s64.s32 	%rd9, %r162;
	add.s64 	%rd10, %rd2, %rd9;
	ld.global.u8 	%r163, [%rd10];
	ld.global.u8 	%rs10, [%rd10+1];
	ld.global.u8 	%r164, [%rd10+2];
	shl.b32 	%r165, %r163, 16;
	mul.wide.u16 	%r166, %rs10, 256;
	or.b32  	%r167, %r166, %r165;
	or.b32  	%r168, %r167, %r164;
	add.s32 	%r169, %r168, %r291;
	ld.global.u8 	%r170, [%rd10+3];
	ld.global.u8 	%rs11, [%rd10+4];
	ld.global.u8 	%r171, [%rd10+5];
	shl.b32 	%r172, %r170, 16;
	mul.wide.u16 	%r173, %rs11, 256;
	or.b32  	%r174, %r173, %r172;
	or.b32  	%r175, %r174, %r171;
	add.s32 	%r176, %r175, %r169;
	ld.global.u8 	%r177, [%rd10+6];
	ld.global.u8 	%rs12, [%rd10+7];
	ld.global.u8 	%r178, [%rd10+8];
	shl.b32 	%r179, %r177, 16;
	mul.wide.u16 	%r180, %rs12, 256;
	or.b32  	%r181, %r180, %r179;
	or.b32  	%r182, %r181, %r178;
	add.s32 	%r183, %r182, %r176;
	ld.global.u8 	%r184, [%rd10+9];
	ld.global.u8 	%rs13, [%rd10+10];
	ld.global.u8 	%r185, [%rd10+11];
	shl.b32 	%r186, %r184, 16;
	mul.wide.u16 	%r187, %rs13, 256;
	or.b32  	%r188, %r187, %r186;
	or.b32  	%r189, %r188, %r185;
	add.s32 	%r291, %r189, %r183;
	add.s32 	%r312, %r312, 4;
$L__BB0_32:
	setp.eq.s32 	%p14, %r47, 0;
	@%p14 bra 	$L__BB0_22;
	setp.eq.s32 	%p15, %r47, 1;
	@%p15 bra 	$L__BB0_35;
	add.s32 	%r191, %r312, %r54;
	mul.lo.s32 	%r192, %r191, 3;
	cvt.s64.s32 	%rd11, %r192;
	add.s64 	%rd12, %rd2, %rd11;
	ld.global.u8 	%r193, [%rd12];
	ld.global.u8 	%rs14, [%rd12+1];
	ld.global.u8 	%r194, [%rd12+2];
	shl.b32 	%r195, %r193, 16;
	mul.wide.u16 	%r196, %rs14, 256;
	or.b32  	%r197, %r196, %r195;
	or.b32  	%r198, %r197, %r194;
	add.s32 	%r199, %r198, %r291;
	ld.global.u8 	%r200, [%rd12+3];
	ld.global.u8 	%rs15, [%rd12+4];
	ld.global.u8 	%r201, [%rd12+5];
	shl.b32 	%r202, %r200, 16;
	mul.wide.u16 	%r203, %rs15, 256;
	or.b32  	%r204, %r203, %r202;
	or.b32  	%r205, %r204, %r201;
	add.s32 	%r291, %r205, %r199;
	add.s32 	%r312, %r312, 2;
$L__BB0_35:
	setp.eq.s32 	%p16, %r49, 0;
	@%p16 bra 	$L__BB0_22;
	add.s32 	%r206, %r312, %r54;
	mul.lo.s32 	%r207, %r206, 3;
	cvt.s64.s32 	%rd13, %r207;
	add.s64 	%rd14, %rd2, %rd13;
	ld.global.u8 	%r208, [%rd14];
	ld.global.u8 	%rs16, [%rd14+1];
	ld.global.u8 	%r209, [%rd14+2];
	shl.b32 	%r210, %r208, 16;
	mul.wide.u16 	%r211, %rs16, 256;
	or.b32  	%r212, %r211, %r210;
	or.b32  	%r213, %r212, %r209;
	add.s32 	%r291, %r213, %r291;
	bra.uni 	$L__BB0_22;
$L__BB0_37:
	mad.lo.s32 	%r284, %r77, %r87, %r1;
	mul.lo.s32 	%r285, %r284, 3;
	shr.u32 	%r286, %r76, 16;
	shr.u32 	%r287, %r76, 8;
	cvt.s64.s32 	%rd22, %r285;
	add.s64 	%rd23, %rd1, %rd22;
	st.global.u8 	[%rd23], %r286;
	st.global.u8 	[%rd23+1], %r287;
	st.global.u8 	[%rd23+2], %r76;
$L__BB0_38:
	ret;

}


// ===== COMPILED SASS (sm_100) =====

	.target	sm_100

	.elftype	@"ET_EXEC"


//--------------------- .note.nv.tkinfo           --------------------------
	.section	.note.nv.tkinfo,"",@"SHT_NOTE"
	.sectionflags	@"SHF_NOTE_NV_TKINFO"
	.tkinfo
        /*0018*/ 	.word	0x00000002
        /*0030*/ 	.string	""
        /*0030*/ 	.string	"ptxas"
        /*0030*/ 	.string	"Cuda compilation tools, release 13.0, V13.0.88"
        /*0030*/ 	.string	"Build cuda_13.0.r13.0/compiler.36424714_0"
        /*0030*/ 	.string	"-arch sm_100 -m 64 "



//--------------------- .note.nv.cuinfo           --------------------------
	.section	.note.nv.cuinfo,"",@"SHT_NOTE"
	.sectionflags	@"SHF_NOTE_NV_CUINFO"
        /*0018*/ 	.short	0x0002
        /*001a*/ 	.short	0x0064
        /*001c*/ 	.short	0x0082
	.zero		2


//--------------------- .nv.info                  --------------------------
	.section	.nv.info,"",@"SHT_CUDA_INFO"
	.align	4


	//----- nvinfo : EIATTR_REGCOUNT
	.align		4
        /*0000*/ 	.byte	0x04, 0x2f
        /*0002*/ 	.short	(.L_1 - .L_0)
	.align		4
.L_0:
        /*0004*/ 	.word	index@(_Z13meanFilterGPUPhS_iisi)
        /*0008*/ 	.word	0x0000001f


	//----- nvinfo : EIATTR_FRAME_SIZE
	.align		4
.L_1:
        /*000c*/ 	.byte	0x04, 0x11
        /*000e*/ 	.short	(.L_3 - .L_2)
	.align		4
.L_2:
        /*0010*/ 	.word	index@(_Z13meanFilterGPUPhS_iisi)
        /*0014*/ 	.word	0x00000000


	//----- nvinfo : EIATTR_MIN_STACK_SIZE
	.align		4
.L_3:
        /*0018*/ 	.byte	0x04, 0x12
        /*001a*/ 	.short	(.L_5 - .L_4)
	.align		4
.L_4:
        /*001c*/ 	.word	index@(_Z13meanFilterGPUPhS_iisi)
        /*0020*/ 	.word	0x00000000
.L_5:


//--------------------- .nv.compat                --------------------------
	.section	.nv.compat,"",@"SHT_CUDA_COMPAT_INFO"
	.align	4
        /*0000*/ 	.byte	0x02, 0x09, 0x00, 0x00, 0x02, 0x02, 0x01, 0x00, 0x02, 0x05, 0x05, 0x00, 0x03, 0x07, 0x01, 0x01
        /*0010*/ 	.byte	0x02, 0x03, 0x00, 0x00, 0x02, 0x06, 0x01, 0x00, 0x04, 0x0b, 0x08, 0x00, 0x09, 0x00, 0x00, 0x00
        /*0020*/ 	.byte	0x00, 0x00, 0x00, 0x00


//--------------------- .nv.info._Z13meanFilterGPUPhS_iisi --------------------------
	.section	.nv.info._Z13meanFilterGPUPhS_iisi,"",@"SHT_CUDA_INFO"
	.sectionflags	@""
	.align	4


	//----- nvinfo : EIATTR_CUDA_API_VERSION
	.align		4
        /*0000*/ 	.byte	0x04, 0x37
        /*0002*/ 	.short	(.L_7 - .L_6)
.L_6:
        /*0004*/ 	.word	0x00000082


	//----- nvinfo : EIATTR_KPARAM_INFO
	.align		4
.L_7:
        /*0008*/ 	.byte	0x04, 0x17
        /*000a*/ 	.short	(.L_9 - .L_8)
.L_8:
        /*000c*/ 	.word	0x00000000
        /*0010*/ 	.short	0x0005
        /*0012*/ 	.short	0x001c
        /*0014*/ 	.byte	0x00, 0xf0, 0x11, 0x00


	//----- nvinfo : EIATTR_KPARAM_INFO
	.align		4
.L_9:
        /*0018*/ 	.byte	0x04, 0x17
        /*001a*/ 	.short	(.L_11 - .L_10)
.L_10:
        /*001c*/ 	.word	0x00000000
        /*0020*/ 	.short	0x0004
        /*0022*/ 	.short	0x0018
        /*0024*/ 	.byte	0x00, 0xf0, 0x09, 0x00


	//----- nvinfo : EIATTR_KPARAM_INFO
	.align		4
.L_11:
        /*0028*/ 	.byte	0x04, 0x17
        /*002a*/ 	.short	(.L_13 - .L_12)
.L_12:
        /*002c*/ 	.word	0x00000000
        /*0030*/ 	.short	0x0003
        /*0032*/ 	.short	0x0014
        /*0034*/ 	.byte	0x00, 0xf0, 0x11, 0x00


	//----- nvinfo : EIATTR_KPARAM_INFO
	.align		4
.L_13:
        /*0038*/ 	.byte	0x04, 0x17
        /*003a*/ 	.short	(.L_15 - .L_14)
.L_14:
        /*003c*/ 	.word	0x00000000
        /*0040*/ 	.short	0x0002
        /*0042*/ 	.short	0x0010
        /*0044*/ 	.byte	0x00, 0xf0, 0x11, 0x00


	//----- nvinfo : EIATTR_KPARAM_INFO
	.align		4
.L_15:
        /*0048*/ 	.byte	0x04, 0x17
        /*004a*/ 	.short	(.L_17 - .L_16)
.L_16:
        /*004c*/ 	.word	0x00000000
        /*0050*/ 	.short	0x0001
        /*0052*/ 	.short	0x0008
        /*0054*/ 	.byte	0x00, 0xf5, 0x21, 0x00


	//----- nvinfo : EIATTR_KPARAM_INFO
	.align		4
.L_17:
        /*0058*/ 	.byte	0x04, 0x17
        /*005a*/ 	.short	(.L_19 - .L_18)
.L_18:
        /*005c*/ 	.word	0x00000000
        /*0060*/ 	.short	0x0000
        /*0062*/ 	.short	0x0000
        /*0064*/ 	.byte	0x00, 0xf5, 0x21, 0x00


	//----- nvinfo : EIATTR_SPARSE_MMA_MASK
	.align		4
.L_19:
        /*0068*/ 	.byte	0x03, 0x50
        /*006a*/ 	.short	0x0000


	//----- nvinfo : EIATTR_MAXREG_COUNT
	.align		4
        /*006c*/ 	.byte	0x03, 0x1b
        /*006e*/ 	.short	0x00ff


	//----- nvinfo : EIATTR_MERCURY_ISA_VERSION
	.align		4
        /*0070*/ 	.byte	0x03, 0x5f
        /*0072*/ 	.short	0x0101


	//----- nvinfo : EIATTR_VRC_CTA_INIT_COUNT
	.align		4
        /*0074*/ 	.byte	0x02, 0x4a
	.zero		1
	.zero		1


	//----- nvinfo : EIATTR_EXIT_INSTR_OFFSETS
	.align		4
        /*0078*/ 	.byte	0x04, 0x1c
        /*007a*/ 	.short	(.L_21 - .L_20)


	//   ....[0]....
.L_20:
        /*007c*/ 	.word	0x000000c0


	//   ....[1]....
        /*0080*/ 	.word	0x00001520


	//   ....[2]....
        /*0084*/ 	.word	0x00001590


	//   ....[3]....
        /*0088*/ 	.word	0x00001650


	//----- nvinfo : EIATTR_CRS_STACK_SIZE
	.align		4
.L_21:
        /*008c*/ 	.byte	0x04, 0x1e
        /*008e*/ 	.short	(.L_23 - .L_22)
.L_22:
        /*0090*/ 	.word	0x00000000


	//----- nvinfo : EIATTR_CBANK_PARAM_SIZE
	.align		4
.L_23:
        /*0094*/ 	.byte	0x03, 0x19
        /*0096*/ 	.short	0x0020


	//----- nvinfo : EIATTR_PARAM_CBANK
	.align		4
        /*0098*/ 	.byte	0x04, 0x0a
        /*009a*/ 	.short	(.L_25 - .L_24)
	.align		4
.L_24:
        /*009c*/ 	.word	index@(.nv.constant0._Z13meanFilterGPUPhS_iisi)
        /*00a0*/ 	.short	0x0380
        /*00a2*/ 	.short	0x0020


	//----- nvinfo : EIATTR_SW_WAR
	.align		4
.L_25:
        /*00a4*/ 	.byte	0x04, 0x36
        /*00a6*/ 	.short	(.L_27 - .L_26)
.L_26:
        /*00a8*/ 	.word	0x00000008
.L_27:


//--------------------- .nv.callgraph             --------------------------
	.section	.nv.callgraph,"",@"SHT_CUDA_CALLGRAPH"
	.align	4
	.sectionentsize	8
	.align		4
        /*0000*/ 	.word	0x00000000
	.align		4
        /*0004*/ 	.word	0xffffffff
	.align		4
        /*0008*/ 	.word	0x00000000
	.align		4
        /*000c*/ 	.word	0xfffffffe
	.align		4
        /*0010*/ 	.word	0x00000000
	.align		4
        /*0014*/ 	.word	0xfffffffd
	.align		4
        /*0018*/ 	.word	0x00000000
	.align		4
        /*001c*/ 	.word	0xfffffffc


//--------------------- .text._Z13meanFilterGPUPhS_iisi --------------------------
	.section	.text._Z13meanFilterGPUPhS_iisi,"ax",@progbits
	.align	128
        .global         _Z13meanFilterGPUPhS_iisi
        .type           _Z13meanFilterGPUPhS_iisi,@function
        .size           _Z13meanFilterGPUPhS_iisi,(.L_x_25 - _Z13meanFilterGPUPhS_iisi)
        .other          _Z13meanFilterGPUPhS_iisi,@"STO_CUDA_ENTRY STV_DEFAULT"
_Z13meanFilterGPUPhS_iisi:
.text._Z13meanFilterGPUPhS_iisi:
[----:B------:R-:W-:Y:S01]  /*0000*/  LDC R1, c[0x0][0x37c] ;  /* 0x0000df00ff017b82 */ /* 0x000fe20000000800 */
[----:B------:R-:W0:Y:S07]  /*0010*/  S2R R5, SR_TID.Y ;  /* 0x0000000000057919 */ /* 0x000e2e0000002200 */
[----:B------:R-:W1:Y:S01]  /*0020*/  LDC R3, c[0x0][0x360] ;  /* 0x0000d800ff037b82 */ /* 0x000e620000000800 */
[----:B------:R-:W1:Y:S07]  /*0030*/  S2R R2, SR_TID.X ;  /* 0x0000000000027919 */ /* 0x000e6e0000002100 */
[----:B------:R-:W0:Y:S08]  /*0040*/  S2UR UR5, SR_CTAID.Y ;  /* 0x00000000000579c3 */ /* 0x000e300000002600 */
[----:B------:R-:W0:Y:S08]  /*0050*/  LDC R0, c[0x0][0x364] ;  /* 0x0000d900ff007b82 */ /* 0x000e300000000800 */
[----:B------:R-:W1:Y:S08]  /*0060*/  S2UR UR4, SR_CTAID.X ;  /* 0x00000000000479c3 */ /* 0x000e700000002500 */
[----:B------:R-:W2:Y:S01]  /*0070*/  LDC.64 R6, c[0x0][0x390] ;  /* 0x0000e400ff067b82 */ /* 0x000ea20000000a00 */
[----:B0-----:R-:W-:-:S02]  /*0080*/  IMAD R0, R0, UR5, R5 ;  /* 0x0000000500007c24 */ /* 0x001fc4000f8e0205 */
[----:B-1----:R-:W-:-:S03]  /*0090*/  IMAD R3, R3, UR4, R2 ;  /* 0x0000000403037c24 */ /* 0x002fc6000f8e0202 */
[----:B--2---:R-:W-:-:S04]  /*00a0*/  ISETP.GE.AND P0, PT, R0, R7, PT ;  /* 0x000000070000720c */ /* 0x004fc80003f06270 */
[----:B------:R-:W-:-:S13]  /*00b0*/  ISETP.GE.OR P0, PT, R3, R6, P0 ;  /* 0x000000060300720c */ /* 0x000fda0000706670 */
[----:B------:R-:W-:Y:S05]  /*00c0*/  @P0 EXIT ;  /* 0x000000000000094d */ /* 0x000fea0003800000 */
[----:B------:R-:W0:Y:S01]  /*00d0*/  LDCU UR4, c[0x0][0x39c] ;  /* 0x00007380ff0477ac */ /* 0x000e220008000800 */
[----:B------:R-:W-:Y:S01]  /*00e0*/  BSSY.RECONVERGENT B2, `(.L_x_0) ;  /* 0x0000120000027945 */ /* 0x000fe20003800200 */
[----:B------:R-:W1:Y:S01]  /*00f0*/  LDCU.64 UR6, c[0x0][0x358] ;  /* 0x00006b00ff0677ac */ /* 0x000e620008000a00 */
[----:B0-----:R-:W-:-:S04]  /*0100*/  ULEA.HI UR4, UR4, UR4, URZ, 0x1 ;  /* 0x0000000404047291 */ /* 0x001fc8000f8f08ff */
[----:B------:R-:W-:-:S06]  /*0110*/  USHF.R.S32.HI UR4, URZ, 0x1, UR4 ;  /* 0x00000001ff047899 */ /* 0x000fcc0008011404 */
[----:B------:R-:W-:Y:S01]  /*0120*/  VIADD R2, R0, UR4 ;  /* 0x0000000400027c36 */ /* 0x000fe20008000000 */
[C---:B------:R-:W-:Y:S01]  /*0130*/  VIADDMNMX R4, R3.reuse, -UR4, RZ, !PT ;  /* 0x8000000403047c46 */ /* 0x040fe2000f8001ff */
[----:B------:R-:W-:-:S03]  /*0140*/  VIADD R5, R3, UR4 ;  /* 0x0000000403057c36 */ /* 0x000fc60008000000 */
[----:B------:R-:W-:Y:S02]  /*0150*/  ISETP.GE.AND P0, PT, R2, R7, PT ;  /* 0x000000070200720c */ /* 0x000fe40003f06270 */
[----:B------:R-:W-:-:S11]  /*0160*/  ISETP.GE.AND P1, PT, R5, R6, PT ;  /* 0x000000060500720c */ /* 0x000fd60003f26270 */
[----:B------:R-:W-:Y:S01]  /*0170*/  @P0 VIADD R2, R7, 0xffffffff ;  /* 0xffffffff07020836 */ /* 0x000fe20000000000 */
[----:B------:R-:W-:Y:S01]  /*0180*/  VIADDMNMX R7, R0, -UR4, RZ, !PT ;  /* 0x8000000400077c46 */ /* 0x000fe2000f8001ff */
[----:B------:R-:W-:Y:S02]  /*0190*/  @P1 VIADD R5, R6, 0xffffffff ;  /* 0xffffffff06051836 */ /* 0x000fe40000000000 */
[----:B------:R-:W-:Y:S01]  /*01a0*/  IMAD.MOV.U32 R6, RZ, RZ, RZ ;  /* 0x000000ffff067224 */ /* 0x000fe200078e00ff */
[----:B------:R-:W-:-:S13]  /*01b0*/  ISETP.GE.AND P0, PT, R2, R7, PT ;  /* 0x000000070200720c */ /* 0x000fda0003f06270 */
[----:B-1----:R-:W-:Y:S05]  /*01c0*/  @!P0 BRA `(.L_x_1) ;  /* 0x0000001000448947 */ /* 0x002fea0003800000 */
[----:B------:R-:W0:Y:S02]  /*01d0*/  LDCU.U16 UR4, c[0x0][0x398] ;  /* 0x00007300ff0477ac */ /* 0x000e240008000400 */
[----:B0-----:R-:W-:-:S04]  /*01e0*/  UPRMT UR4, UR4, 0x9910, URZ ;  /* 0x0000991004047896 */ /* 0x001fc800080000ff */
[----:B------:R-:W-:-:S09]  /*01f0*/  UISETP.NE.AND UP0, UPT, UR4, 0x18, UPT ;  /* 0x000000180400788c */ /* 0x000fd2000bf05270 */
[----:B------:R-:W-:Y:S05]  /*0200*/  BRA.U !UP0, `(.L_x_2) ;  /* 0x0000000508f07547 */ /* 0x000fea000b800000 */
[----:B------:R-:W-:-:S09]  /*0210*/  UISETP.NE.AND UP0, UPT, UR4, 0x8, UPT ;  /* 0x000000080400788c */ /* 0x000fd2000bf05270 */
[----:B------:R-:W-:Y:S05]  /*0220*/  BRA.U UP0, `(.L_x_1) ;  /* 0x00000011002c7547 */ /* 0x000fea000b800000 */
[----:B------:R-:W-:Y:S01]  /*0230*/  IMAD.IADD R20, R5, 0x1, -R4 ;  /* 0x0000000105147824 */ /* 0x000fe200078e0a04 */
[----:B------:R-:W-:Y:S01]  /*0240*/  BSSY.RECONVERGENT B1, `(.L_x_3) ;  /* 0x0000077000017945 */ /* 0x000fe20003800200 */
[----:B------:R-:W-:Y:S02]  /*0250*/  IMAD.MOV.U32 R11, RZ, RZ, R7 ;  /* 0x000000ffff0b7224 */ /* 0x000fe400078e0007 */
[----:B------:R-:W-:-:S05]  /*0260*/  VIADD R10, R20, 0x1 ;  /* 0x00000001140a7836 */ /* 0x000fca0000000000 */
[C---:B------:R-:W-:Y:S02]  /*0270*/  LOP3.LUT R21, R10.reuse, 0xf, RZ, 0xc0, !PT ;  /* 0x0000000f0a157812 */ /* 0x040fe400078ec0ff */
[C---:B------:R-:W-:Y:S02]  /*0280*/  LOP3.LUT R22, R10.reuse, 0x7, RZ, 0xc0, !PT ;  /* 0x000000070a167812 */ /* 0x040fe400078ec0ff */
[C---:B------:R-:W-:Y:S01]  /*0290*/  LOP3.LUT R12, R10.reuse, 0xfffffff0, RZ, 0xc0, !PT ;  /* 0xfffffff00a0c7812 */ /* 0x040fe200078ec0ff */
[----:B------:R-:W-:Y:S01]  /*02a0*/  VIADD R6, R21, 0xffffffff ;  /* 0xffffffff15067836 */ /* 0x000fe20000000000 */
[----:B------:R-:W-:Y:S01]  /*02b0*/  LOP3.LUT R10, R10, 0x3, RZ, 0xc0, !PT ;  /* 0x000000030a0a7812 */ /* 0x000fe200078ec0ff */
[----:B------:R-:W-:Y:S01]  /*02c0*/  VIADD R8, R22, 0xffffffff ;  /* 0xffffffff16087836 */ /* 0x000fe20000000000 */
[----:B------:R-:W-:Y:S02]  /*02d0*/  IADD3 R12, PT, PT, -R12, RZ, RZ ;  /* 0x000000ff0c0c7210 */ /* 0x000fe40007ffe1ff */
[----:B------:R-:W-:Y:S01]  /*02e0*/  ISETP.GE.U32.AND P0, PT, R6, 0x7, PT ;  /* 0x000000070600780c */ /* 0x000fe20003f06070 */
[----:B------:R-:W-:Y:S01]  /*02f0*/  IMAD.MOV.U32 R6, RZ, RZ, RZ ;  /* 0x000000ffff067224 */ /* 0x000fe200078e00ff */
[----:B------:R-:W-:-:S13]  /*0300*/  ISETP.GE.U32.AND P1, PT, R8, 0x3, PT ;  /* 0x000000030800780c */ /* 0x000fda0003f26070 */
.L_x_14:
[----:B------:R-:W-:Y:S01]  /*0310*/  ISETP.GE.AND P2, PT, R5, R4, PT ;  /* 0x000000040500720c */ /* 0x000fe20003f46270 */
[----:B------:R-:W-:-:S12]  /*0320*/  BSSY.RECONVERGENT B0, `(.L_x_4) ;  /* 0x0000064000007945 */ /* 0x000fd80003800200 */
[----:B------:R-:W-:Y:S05]  /*0330*/  @!P2 BRA `(.L_x_5) ;  /* 0x000000040088a947 */ /* 0x000fea0003800000 */
[----:B------:R-:W-:Y:S01]  /*0340*/  ISETP.GE.U32.AND P3, PT, R20, 0xf, PT ;  /* 0x0000000f1400780c */ /* 0x000fe20003f66070 */
[----:B------:R-:W-:Y:S01]  /*0350*/  BSSY.RECONVERGENT B3, `(.L_x_6) ;  /* 0x0000029000037945 */ /* 0x000fe20003800200 */
[----:B------:R-:W-:Y:S01]  /*0360*/  ISETP.NE.AND P2, PT, R21, RZ, PT ;  /* 0x000000ff1500720c */ /* 0x000fe20003f45270 */
[----:B------:R-:W-:-:S10]  /*0370*/  IMAD.MOV.U32 R14, RZ, RZ, R4 ;  /* 0x000000ffff0e7224 */ /* 0x000fd400078e0004 */
[----:B------:R-:W-:Y:S05]  /*0380*/  @!P3 BRA `(.L_x_7) ;  /* 0x000000000094b947 */ /* 0x000fea0003800000 */
[----:B------:R-:W0:Y:S01]  /*0390*/  LDCU UR4, c[0x0][0x390] ;  /* 0x00007200ff0477ac */ /* 0x000e220008000800 */
[----:B------:R-:W-:Y:S02]  /*03a0*/  IMAD.MOV.U32 R15, RZ, RZ, R12 ;  /* 0x000000ffff0f7224 */ /* 0x000fe400078e000c */
[--C-:B------:R-:W-:Y:S02]  /*03b0*/  IMAD.MOV.U32 R14, RZ, RZ, R4.reuse ;  /* 0x000000ffff0e7224 */ /* 0x100fe400078e0004 */
[----:B0-----:R-:W-:-:S07]  /*03c0*/  IMAD R13, R11, UR4, R4 ;  /* 0x000000040b0d7c24 */ /* 0x001fce000f8e0204 */
.L_x_8:
[----:B------:R-:W0:Y:S01]  /*03d0*/  LDC.64 R8, c[0x0][0x380] ;  /* 0x0000e000ff087b82 */ /* 0x000e220000000a00 */
[----:B------:R-:W-:Y:S02]  /*03e0*/  SHF.R.S32.HI R16, RZ, 0x1f, R13 ;  /* 0x0000001fff107819 */ /* 0x000fe4000001140d */
[----:B0-----:R-:W-:-:S04]  /*03f0*/  IADD3 R8, P3, P4, R13, 0x7, R8 ;  /* 0x000000070d087810 */ /* 0x001fc80007c7e008 */
[----:B------:R-:W-:-:S05]  /*0400*/  IADD3.X R9, PT, PT, R16, R9, RZ, P3, P4 ;  /* 0x0000000910097210 */ /* 0x000fca0001fe84ff */
[----:B------:R-:W2:Y:S04]  /*0410*/  LDG.E.U8 R23, desc[UR6][R8.64+-0x7] ;  /* 0xfffff90608177981 */ /* 0x000ea8000c1e1100 */
[----:B------:R-:W2:Y:S04]  /*0420*/  LDG.E.U8 R24, desc[UR6][R8.64+-0x6] ;  /* 0xfffffa0608187981 */ /* 0x000ea8000c1e1100 */
[----:B------:R-:W3:Y:S04]  /*0430*/  LDG.E.U8 R26, desc[UR6][R8.64+-0x5] ;  /* 0xfffffb06081a7981 */ /* 0x000ee8000c1e1100 */
[----:B------:R-:W3:Y:S04]  /*0440*/  LDG.E.U8 R25, desc[UR6][R8.64+-0x4] ;  /* 0xfffffc0608197981 */ /* 0x000ee8000c1e1100 */
[----:B------:R-:W4:Y:S04]  /*0450*/  LDG.E.U8 R18, desc[UR6][R8.64+-0x3] ;  /* 0xfffffd0608127981 */ /* 0x000f28000c1e1100 */
[----:B------:R-:W4:Y:S04]  /*0460*/  LDG.E.U8 R19, desc[UR6][R8.64+-0x2] ;  /* 0xfffffe0608137981 */ /* 0x000f28000c1e1100 */
[----:B------:R-:W5:Y:S04]  /*0470*/  LDG.E.U8 R16, desc[UR6][R8.64+-0x1] ;  /* 0xffffff0608107981 */ /* 0x000f68000c1e1100 */
[----:B------:R-:W5:Y:S01]  /*0480*/  LDG.E.U8 R17, desc[UR6][R8.64] ;  /* 0x0000000608117981 */ /* 0x000f62000c1e1100 */
[----:B--2---:R-:W-:-:S03]  /*0490*/  IADD3 R23, PT, PT, R24, R6, R23 ;  /* 0x0000000618177210 */ /* 0x004fc60007ffe017 */
[----:B------:R-:W2:Y:S04]  /*04a0*/  LDG.E.U8 R6, desc[UR6][R8.64+0x1] ;  /* 0x0000010608067981 */ /* 0x000ea8000c1e1100 */
[----:B------:R-:W2:Y:S01]  /*04b0*/  LDG.E.U8 R24, desc[UR6][R8.64+0x6] ;  /* 0x0000060608187981 */ /* 0x000ea2000c1e1100 */
[----:B---3--:R-:W-:-:S03]  /*04c0*/  IADD3 R25, PT, PT, R25, R23, R26 ;  /* 0x0000001719197210 */ /* 0x008fc60007ffe01a */
[----:B------:R-:W2:Y:S04]  /*04d0*/  LDG.E.U8 R23, desc[UR6][R8.64+0x2] ;  /* 0x0000020608177981 */ /* 0x000ea8000c1e1100 */
[----:B------:R-:W3:Y:S01]  /*04e0*/  LDG.E.U8 R26, desc[UR6][R8.64+0x8] ;  /* 0x00000806081a7981 */ /* 0x000ee2000c1e1100 */
[----:B----4-:R-:W-:-:S03]  /*04f0*/  IADD3 R25, PT, PT, R19, R25, R18 ;  /* 0x0000001913197210 */ /* 0x010fc60007ffe012 */
[----:B------:R-:W4:Y:S04]  /*0500*/  LDG.E.U8 R18, desc[UR6][R8.64+0x3] ;  /* 0x0000030608127981 */ /* 0x000f28000c1e1100 */
[----:B------:R-:W4:Y:S01]  /*0510*/  LDG.E.U8 R19, desc[UR6][R8.64+0x4] ;  /* 0x0000040608137981 */ /* 0x000f22000c1e1100 */
[----:B-----5:R-:W-:-:S03]  /*0520*/  IADD3 R16, PT, PT, R17, R25, R16 ;  /* 0x0000001911107210 */ /* 0x020fc60007ffe010 */
[----:B------:R-:W5:Y:S04]  /*0530*/  LDG.E.U8 R17, desc[UR6][R8.64+0x5] ;  /* 0x0000050608117981 */ /* 0x000f68000c1e1100 */
[----:B------:R-:W3:Y:S01]  /*0540*/  LDG.E.U8 R25, desc[UR6][R8.64+0x7] ;  /* 0x0000070608197981 */ /* 0x000ee2000c1e1100 */
[----:B------:R-:W-:-:S05]  /*0550*/  VIADD R15, R15, 0x10 ;  /* 0x000000100f0f7836 */ /* 0x000fca0000000000 */
[----:B------:R-:W-:Y:S01]  /*0560*/  ISETP.NE.AND P3, PT, R15, RZ, PT ;  /* 0x000000ff0f00720c */ /* 0x000fe20003f65270 */
[----:B------:R-:W-:Y:S02]  /*0570*/  VIADD R14, R14, 0x10 ;  /* 0x000000100e0e7836 */ /* 0x000fe40000000000 */
[----:B------:R-:W-:Y:S01]  /*0580*/  VIADD R13, R13, 0x10 ;  /* 0x000000100d0d7836 */ /* 0x000fe20000000000 */
[----:B--2---:R-:W-:-:S04]  /*0590*/  IADD3 R6, PT, PT, R23, R16, R6 ;  /* 0x0000001017067210 */ /* 0x004fc80007ffe006 */
[----:B----4-:R-:W-:-:S04]  /*05a0*/  IADD3 R6, PT, PT, R19, R6, R18 ;  /* 0x0000000613067210 */ /* 0x010fc80007ffe012 */
[----:B-----5:R-:W-:-:S04]  /*05b0*/  IADD3 R6, PT, PT, R24, R6, R17 ;  /* 0x0000000618067210 */ /* 0x020fc80007ffe011 */
[----:B---3--:R-:W-:Y:S01]  /*05c0*/  IADD3 R6, PT, PT, R26, R6, R25 ;  /* 0x000000061a067210 */ /* 0x008fe20007ffe019 */
[----:B------:R-:W-:Y:S06]  /*05d0*/  @P3 BRA `(.L_x_8) ;  /* 0xfffffffc007c3947 */ /* 0x000fec000383ffff */
.L_x_7:
[----:B------:R-:W-:Y:S05]  /*05e0*/  BSYNC.RECONVERGENT B3 ;  /* 0x0000000000037941 */ /* 0x000fea0003800200 */
.L_x_6:
[----:B------:R-:W-:Y:S05]  /*05f0*/  @!P2 BRA `(.L_x_5) ;  /* 0x0000000000d8a947 */ /* 0x000fea0003800000 */
[----:B------:R-:W-:Y:S01]  /*0600*/  BSSY.RECONVERGENT B3, `(.L_x_9) ;  /* 0x0000015000037945 */ /* 0x000fe20003800200 */
[----:B------:R-:W-:-:S03]  /*0610*/  ISETP.NE.AND P2, PT, R22, RZ, PT ;  /* 0x000000ff1600720c */ /* 0x000fc60003f45270 */
[----:B------:R-:W-:Y:S10]  /*0620*/  @!P0 BRA `(.L_x_10) ;  /* 0x0000000000488947 */ /* 0x000ff40003800000 */
[----:B------:R-:W0:Y:S01]  /*0630*/  LDCU UR4, c[0x0][0x390] ;  /* 0x00007200ff0477ac */ /* 0x000e220008000800 */
[----:B------:R-:W1:Y:S01]  /*0640*/  LDCU.64 UR8, c[0x0][0x380] ;  /* 0x00007000ff0877ac */ /* 0x000e620008000a00 */
[----:B0-----:R-:W-:-:S05]  /*0650*/  IMAD R9, R11, UR4, R14 ;  /* 0x000000040b097c24 */ /* 0x001fca000f8e020e */
[----:B-1----:R-:W-:-:S04]  /*0660*/  IADD3 R8, P3, PT, R9, UR8, RZ ;  /* 0x0000000809087c10 */ /* 0x002fc8000ff7e0ff */
[----:B------:R-:W-:-:S05]  /*0670*/  LEA.HI.X.SX32 R9, R9, UR9, 0x1, P3 ;  /* 0x0000000909097c11 */ /* 0x000fca00098f0eff */
        /* <DEDUP_REMOVED lines=8> */
[----:B------:R-:W-:Y:S01]  /*0700*/  VIADD R14, R14, 0x8 ;  /* 0x000000080e0e7836 */ /* 0x000fe20000000000 */
[----:B--2---:R-:W-:-:S04]  /*0710*/  IADD3 R13, PT, PT, R15, R6, R13 ;  /* 0x000000060f0d7210 */ /* 0x004fc80007ffe00d */
[----:B---3--:R-:W-:-:S04]  /*0720*/  IADD3 R13, PT, PT, R17, R13, R16 ;  /* 0x0000000d110d7210 */ /* 0x008fc80007ffe010 */
[----:B----4-:R-:W-:-:S04]  /*0730*/  IADD3 R13, PT, PT, R19, R13, R18 ;  /* 0x0000000d130d7210 */ /* 0x010fc80007ffe012 */
[----:B-----5:R-:W-:-:S07]  /*0740*/  IADD3 R6, PT, PT, R23, R13, R24 ;  /* 0x0000000d17067210 */ /* 0x020fce0007ffe018 */
.L_x_10:
[----:B------:R-:W-:Y:S05]  /*0750*/  BSYNC.RECONVERGENT B3 ;  /* 0x0000000000037941 */ /* 0x000fea0003800200 */
.L_x_9:
        /* <DEDUP_REMOVED lines=12> */
[----:B------:R-:W3:Y:S01]  /*0820*/  LDG.E.U8 R16, desc[UR6][R8.64+0x3] ;  /* 0x0000030608107981 */ /* 0x000ee2000c1e1100 */
[----:B------:R-:W-:Y:S01]  /*0830*/  VIADD R14, R14, 0x4 ;  /* 0x000000040e0e7836 */ /* 0x000fe20000000000 */
[----:B--2---:R-:W-:-:S04]  /*0840*/  IADD3 R6, PT, PT, R15, R6, R13 ;  /* 0x000000060f067210 */ /* 0x004fc80007ffe00d */
[----:B---3--:R-:W-:-:S07]  /*0850*/  IADD3 R6, PT, PT, R16, R6, R17 ;  /* 0x0000000610067210 */ /* 0x008fce0007ffe011 */
.L_x_12:
[----:B------:R-:W-:Y:S05]  /*0860*/  BSYNC.RECONVERGENT B3 ;  /* 0x0000000000037941 */ /* 0x000fea0003800200 */
.L_x_11:
[----:B------:R-:W-:Y:S05]  /*0870*/  @!P2 BRA `(.L_x_5) ;  /* 0x000000000038a947 */ /* 0x000fea0003800000 */
[----:B------:R-:W0:Y:S01]  /*0880*/  LDCU UR4, c[0x0][0x390] ;  /* 0x00007200ff0477ac */ /* 0x000e220008000800 */
[----:B------:R-:W1:Y:S01]  /*0890*/  LDCU.64 UR8, c[0x0][0x380] ;  /* 0x00007000ff0877ac */ /* 0x000e620008000a00 */
[----:B0-----:R-:W-:-:S05]  /*08a0*/  IMAD R9, R11, UR4, R14 ;  /* 0x000000040b097c24 */ /* 0x001fca000f8e020e */
[----:B-1----:R-:W-:-:S04]  /*08b0*/  IADD3 R8, P2, PT, R9, UR8, RZ ;  /* 0x0000000809087c10 */ /* 0x002fc8000ff5e0ff */
[----:B------:R-:W-:-:S05]  /*08c0*/  LEA.HI.X.SX32 R9, R9, UR9, 0x1, P2 ;  /* 0x0000000909097c11 */ /* 0x000fca00090f0eff */
[----:B------:R-:W2:Y:S01]  /*08d0*/  LDG.E.U8 R13, desc[UR6][R8.64] ;  /* 0x00000006080d7981 */ /* 0x000ea2000c1e1100 */
[----:B------:R-:W-:Y:S01]  /*08e0*/  ISETP.NE.AND P2, PT, R10, 0x1, PT ;  /* 0x000000010a00780c */ /* 0x000fe20003f45270 */
[----:B--2---:R-:W-:-:S12]  /*08f0*/  IMAD.IADD R6, R6, 0x1, R13 ;  /* 0x0000000106067824 */ /* 0x004fd800078e020d */
[----:B------:R-:W-:Y:S05]  /*0900*/  @!P2 BRA `(.L_x_5) ;  /* 0x000000000014a947 */ /* 0x000fea0003800000 */
[----:B------:R-:W-:Y:S01]  /*0910*/  ISETP.NE.AND P2, PT, R10, 0x2, PT ;  /* 0x000000020a00780c */ /* 0x000fe20003f45270 */
[----:B------:R-:W2:-:S12]  /*0920*/  LDG.E.U8 R13, desc[UR6][R8.64+0x1] ;  /* 0x00000106080d7981 */ /* 0x000e98000c1e1100 */
[----:B------:R-:W3:Y:S01]  /*0930*/  @P2 LDG.E.U8 R15, desc[UR6][R8.64+0x2] ;  /* 0x00000206080f2981 */ /* 0x000ee2000c1e1100 */
[----:B--2---:R-:W-:-:S05]  /*0940*/  IADD3 R6, PT, PT, R6, R13, RZ ;  /* 0x0000000d06067210 */ /* 0x004fca0007ffe0ff */
[----:B---3--:R-:W-:-:S07]  /*0950*/  @P2 IMAD.IADD R6, R6, 0x1, R15 ;  /* 0x0000000106062824 */ /* 0x008fce00078e020f */
.L_x_5:
[----:B------:R-:W-:Y:S05]  /*0960*/  BSYNC.RECONVERGENT B0 ;  /* 0x0000000000007941 */ /* 0x000fea0003800200 */
.L_x_4:
[----:B------:R-:W-:-:S13]  /*0970*/  ISETP.NE.AND P2, PT, R11, R2, PT ;  /* 0x000000020b00720c */ /* 0x000fda0003f45270 */
[----:B------:R-:W-:Y:S05]  /*0980*/  @!P2 BRA `(.L_x_13) ;  /* 0x000000000008a947 */ /* 0x000fea0003800000 */
[----:B------:R-:W-:Y:S01]  /*0990*/  VIADD R11, R11, 0x1 ;  /* 0x000000010b0b7836 */ /* 0x000fe20000000000 */
[----:B------:R-:W-:Y:S06]  /*09a0*/  BRA `(.L_x_14) ;  /* 0xfffffff800587947 */ /* 0x000fec000383ffff */
.L_x_13:
[----:B------:R-:W-:Y:S05]  /*09b0*/  BSYNC.RECONVERGENT B1 ;  /* 0x0000000000017941 */ /* 0x000fea0003800200 */
.L_x_3:
[----:B------:R-:W-:Y:S05]  /*09c0*/  BRA `(.L_x_1) ;  /* 0x0000000800447947 */ /* 0x000fea0003800000 */
.L_x_2:
[----:B------:R-:W-:Y:S02]  /*09d0*/  IMAD.IADD R16, R5, 0x1, -R4 ;  /* 0x0000000105107824 */ /* 0x000fe400078e0a04 */
[----:B------:R-:W-:Y:S02]  /*09e0*/  IMAD.MOV.U32 R13, RZ, RZ, R7 ;  /* 0x000000ffff0d7224 */ /* 0x000fe400078e0007 */
[----:B------:R-:W-:-:S05]  /*09f0*/  VIADD R17, R16, 0x1 ;  /* 0x0000000110117836 */ /* 0x000fca0000000000 */
[C---:B------:R-:W-:Y:S02]  /*0a00*/  LOP3.LUT R18, R17.reuse, 0x7, RZ, 0xc0, !PT ;  /* 0x0000000711127812 */ /* 0x040fe400078ec0ff */
[C---:B------:R-:W-:Y:S02]  /*0a10*/  LOP3.LUT R19, R17.reuse, 0x3, RZ, 0xc0, !PT ;  /* 0x0000000311137812 */ /* 0x040fe400078ec0ff */
[----:B------:R-:W-:Y:S01]  /*0a20*/  LOP3.LUT R12, R17, 0xfffffff8, RZ, 0xc0, !PT ;  /* 0xfffffff8110c7812 */ /* 0x000fe200078ec0ff */
[----:B------:R-:W-:-:S05]  /*0a30*/  VIADD R6, R18, 0xffffffff ;  /* 0xffffffff12067836 */ /* 0x000fca0000000000 */
[----:B------:R-:W-:Y:S01]  /*0a40*/  ISETP.GE.U32.AND P0, PT, R6, 0x3, PT ;  /* 0x000000030600780c */ /* 0x000fe20003f06070 */
[----:B------:R-:W-:-:S12]  /*0a50*/  IMAD.MOV.U32 R6, RZ, RZ, RZ ;  /* 0x000000ffff067224 */ /* 0x000fd800078e00ff */
.L_x_22:
        /* <DEDUP_REMOVED lines=8> */
[----:B------:R-:W-:Y:S01]  /*0ae0*/  IMAD.MOV.U32 R11, RZ, RZ, RZ ;  /* 0x000000ffff0b7224 */ /* 0x000fe200078e00ff */
[----:B------:R-:W-:-:S07]  /*0af0*/  MOV R14, R4 ;  /* 0x00000004000e7202 */ /* 0x000fce0000000f00 */
.L_x_19:
[----:B------:R-:W0:Y:S01]  /*0b00*/  LDCU UR4, c[0x0][0x390] ;  /* 0x00007200ff0477ac */ /* 0x000e220008000800 */
[----:B------:R-:W1:Y:S01]  /*0b10*/  LDCU.64 UR8, c[0x0][0x380] ;  /* 0x00007000ff0877ac */ /* 0x000e620008000a00 */
[----:B0-----:R-:W-:-:S04]  /*0b20*/  IMAD R8, R13, UR4, R14 ;  /* 0x000000040d087c24 */ /* 0x001fc8000f8e020e */
[----:B------:R-:W-:-:S05]  /*0b30*/  IMAD R9, R8, 0x3, RZ ;  /* 0x0000000308097824 */ /* 0x000fca00078e02ff */
[----:B-1----:R-:W-:-:S04]  /*0b40*/  IADD3 R8, P1, PT, R9, UR8, RZ ;  /* 0x0000000809087c10 */ /* 0x002fc8000ff3e0ff */
[----:B------:R-:W-:-:S05]  /*0b50*/  LEA.HI.X.SX32 R9, R9, UR9, 0x1, P1 ;  /* 0x0000000909097c11 */ /* 0x000fca00088f0eff */
[----:B------:R-:W2:Y:S04]  /*0b60*/  LDG.E.U8 R20, desc[UR6][R8.64] ;  /* 0x0000000608147981 */ /* 0x000ea8000c1e1100 */
[----:B------:R-:W2:Y:S04]  /*0b70*/  LDG.E.U8 R21, desc[UR6][R8.64+0x1] ;  /* 0x0000010608157981 */ /* 0x000ea8000c1e1100 */
[----:B------:R-:W3:Y:S04]  /*0b80*/  LDG.E.U8 R23, desc[UR6][R8.64+0x3] ;  /* 0x0000030608177981 */ /* 0x000ee8000c1e1100 */
[----:B------:R-:W3:Y:S04]  /*0b90*/  LDG.E.U8 R24, desc[UR6][R8.64+0x4] ;  /* 0x0000040608187981 */ /* 0x000ee8000c1e1100 */
[----:B------:R-:W4:Y:S04]  /*0ba0*/  LDG.E.U8 R22, desc[UR6][R8.64+0x2] ;  /* 0x0000020608167981 */ /* 0x000f28000c1e1100 */
[----:B------:R-:W5:Y:S04]  /*0bb0*/  LDG.E.U8 R25, desc[UR6][R8.64+0x5] ;  /* 0x0000050608197981 */ /* 0x000f68000c1e1100 */
[----:B------:R-:W5:Y:S04]  /*0bc0*/  LDG.E.U8 R10, desc[UR6][R8.64+0x6] ;  /* 0x00000606080a7981 */ /* 0x000f68000c1e1100 */
[----:B------:R-:W5:Y:S04]  /*0bd0*/  LDG.E.U8 R15, desc[UR6][R8.64+0x7] ;  /* 0x00000706080f7981 */ /* 0x000f68000c1e1100 */
[----:B------:R-:W5:Y:S01]  /*0be0*/  LDG.E.U8 R26, desc[UR6][R8.64+0x12] ;  /* 0x00001206081a7981 */ /* 0x000f62000c1e1100 */
[----:B--2---:R-:W-:-:S03]  /*0bf0*/  IMAD R21, R20, 0x100, R21 ;  /* 0x0000010014157824 */ /* 0x004fc600078e0215 */
[----:B------:R-:W2:Y:S01]  /*0c00*/  LDG.E.U8 R20, desc[UR6][R8.64+0xf] ;  /* 0x00000f0608147981 */ /* 0x000ea2000c1e1100 */
[----:B---3--:R-:W-:-:S03]  /*0c10*/  IMAD R24, R23, 0x100, R24 ;  /* 0x0000010017187824 */ /* 0x008fc600078e0218 */
[----:B------:R-:W3:Y:S01]  /*0c20*/  LDG.E.U8 R23, desc[UR6][R8.64+0xb] ;  /* 0x00000b0608177981 */ /* 0x000ee2000c1e1100 */
[----:B----4-:R-:W-:-:S03]  /*0c30*/  IMAD.U32 R21, R21, 0x100, R22 ;  /* 0x0000010015157824 */ /* 0x010fc600078e0016 */
[----:B------:R-:W4:Y:S01]  /*0c40*/  LDG.E.U8 R22, desc[UR6][R8.64+0xa] ;  /* 0x00000a0608167981 */ /* 0x000f22000c1e1100 */
[----:B-----5:R-:W-:-:S03]  /*0c50*/  IMAD.U32 R25, R24, 0x100, R25 ;  /* 0x0000010018197824 */ /* 0x020fc600078e0019 */
[----:B------:R-:W5:Y:S02]  /*0c60*/  LDG.E.U8 R24, desc[UR6][R8.64+0xc] ;  /* 0x00000c0608187981 */ /* 0x000f64000c1e1100 */
[----:B------:R-:W-:Y:S02]  /*0c70*/  IADD3 R6, PT, PT, R25, R21, R6 ;  /* 0x0000001519067210 */ /* 0x000fe40007ffe006 */
[----:B------:R-:W4:Y:S01]  /*0c80*/  LDG.E.U8 R21, desc[UR6][R8.64+0x9] ;  /* 0x0000090608157981 */ /* 0x000f22000c1e1100 */
[----:B------:R-:W-:-:S03]  /*0c90*/  IMAD R27, R10, 0x100, R15 ;  /* 0x000001000a1b7824 */ /* 0x000fc600078e020f */
[----:B------:R-:W2:Y:S04]  /*0ca0*/  LDG.E.U8 R10, desc[UR6][R8.64+0x8] ;  /* 0x00000806080a7981 */ /* 0x000ea8000c1e1100 */
[----:B------:R-:W5:Y:S04]  /*0cb0*/  LDG.E.U8 R25, desc[UR6][R8.64+0xd] ;  /* 0x00000d0608197981 */ /* 0x000f68000c1e1100 */
[----:B------:R-:W5:Y:S01]  /*0cc0*/  LDG.E.U8 R15, desc[UR6][R8.64+0x10] ;  /* 0x00001006080f7981 */ /* 0x000f62000c1e1100 */
[----:B----4-:R-:W-:Y:S02]  /*0cd0*/  IMAD R22, R21, 0x100, R22 ;  /* 0x0000010015167824 */ /* 0x010fe400078e0216 */
[----:B--2---:R-:W-:-:S02]  /*0ce0*/  IMAD.U32 R21, R27, 0x100, R10 ;  /* 0x000001001b157824 */ /* 0x004fc400078e000a */
[----:B---3--:R-:W-:Y:S01]  /*0cf0*/  IMAD.U32 R23, R22, 0x100, R23 ;  /* 0x0000010016177824 */ /* 0x008fe200078e0017 */
[----:B------:R-:W2:Y:S01]  /*0d00*/  LDG.E.U8 R27, desc[UR6][R8.64+0x13] ;  /* 0x00001306081b7981 */ /* 0x000ea2000c1e1100 */
[----:B-----5:R-:W-:-:S03]  /*0d10*/  IMAD R10, R24, 0x100, R25 ;  /* 0x00000100180a7824 */ /* 0x020fc600078e0219 */
[----:B------:R-:W3:Y:S01]  /*0d20*/  LDG.E.U8 R25, desc[UR6][R8.64+0xe] ;  /* 0x00000e0608197981 */ /* 0x000ee2000c1e1100 */
[----:B------:R-:W-:-:S03]  /*0d30*/  IADD3 R21, PT, PT, R23, R21, R6 ;  /* 0x0000001517157210 */ /* 0x000fc60007ffe006 */
[----:B------:R-:W4:Y:S01]  /*0d40*/  LDG.E.U8 R24, desc[UR6][R8.64+0x11] ;  /* 0x0000110608187981 */ /* 0x000f22000c1e1100 */
[----:B------:R-:W-:-:S03]  /*0d50*/  LEA R15, R20, R15, 0x8 ;  /* 0x0000000f140f7211 */ /* 0x000fc600078e40ff */
[----:B------:R-:W5:Y:S04]  /*0d60*/  LDG.E.U8 R22, desc[UR6][R8.64+0x15] ;  /* 0x0000150608167981 */ /* 0x000f68000c1e1100 */
[----:B------:R-:W5:Y:S04]  /*0d70*/  LDG.E.U8 R23, desc[UR6][R8.64+0x16] ;  /* 0x0000160608177981 */ /* 0x000f68000c1e1100 */
[----:B------:R-:W5:Y:S04]  /*0d80*/  LDG.E.U8 R6, desc[UR6][R8.64+0x14] ;  /* 0x0000140608067981 */ /* 0x000f68000c1e1100 */
[----:B------:R-:W5:Y:S01]  /*0d90*/  LDG.E.U8 R20, desc[UR6][R8.64+0x17] ;  /* 0x0000170608147981 */ /* 0x000f62000c1e1100 */
[----:B------:R-:W-:-:S05]  /*0da0*/  VIADD R11, R11, 0x8 ;  /* 0x000000080b0b7836 */ /* 0x000fca0000000000 */
[----:B------:R-:W-:Y:S01]  /*0db0*/  ISETP.NE.AND P1, PT, R11, R12, PT ;  /* 0x0000000c0b00720c */ /* 0x000fe20003f25270 */
[----:B------:R-:W-:Y:S02]  /*0dc0*/  VIADD R14, R14, 0x8 ;  /* 0x000000080e0e7836 */ /* 0x000fe40000000000 */
[----:B--2---:R-:W-:Y:S02]  /*0dd0*/  IMAD R27, R26, 0x100, R27 ;  /* 0x000001001a1b7824 */ /* 0x004fe400078e021b */
[----:B---3--:R-:W-:Y:S02]  /*0de0*/  IMAD.U32 R10, R10, 0x100, R25 ;  /* 0x000001000a0a7824 */ /* 0x008fe400078e0019 */
[----:B----4-:R-:W-:-:S05]  /*0df0*/  IMAD.U32 R15, R15, 0x100, R24 ;  /* 0x000001000f0f7824 */ /* 0x010fca00078e0018 */
[----:B------:R-:W-:Y:S01]  /*0e00*/  IADD3 R10, PT, PT, R15, R10, R21 ;  /* 0x0000000a0f0a7210 */ /* 0x000fe20007ffe015 */
[----:B-----5:R-:W-:Y:S02]  /*0e10*/  IMAD R23, R22, 0x100, R23 ;  /* 0x0000010016177824 */ /* 0x020fe400078e0217 */
[----:B------:R-:W-:Y:S02]  /*0e20*/  IMAD.U32 R15, R27, 0x100, R6 ;  /* 0x000001001b0f7824 */ /* 0x000fe400078e0006 */
[----:B------:R-:W-:-:S05]  /*0e30*/  IMAD.U32 R20, R23, 0x100, R20 ;  /* 0x0000010017147824 */ /* 0x000fca00078e0014 */
[----:B------:R-:W-:Y:S01]  /*0e40*/  IADD3 R6, PT, PT, R20, R15, R10 ;  /* 0x0000000f14067210 */ /* 0x000fe20007ffe00a */
[----:B------:R-:W-:Y:S06]  /*0e50*/  @P1 BRA `(.L_x_19) ;  /* 0xfffffffc00281947 */ /* 0x000fec000383ffff */
.L_x_18:
[----:B------:R-:W-:Y:S05]  /*0e60*/  BSYNC.RECONVERGENT B1 ;  /* 0x0000000000017941 */ /* 0x000fea0003800200 */
.L_x_17:
[----:B------:R-:W-:Y:S05]  /*0e70*/  @!P2 BRA `(.L_x_16) ;  /* 0x000000040008a947 */ /* 0x000fea0003800000 */
[----:B------:R-:W-:Y:S01]  /*0e80*/  BSSY.RECONVERGENT B1, `(.L_x_20) ;  /* 0x0000020000017945 */ /* 0x000fe20003800200 */
[----:B------:R-:W-:-:S03]  /*0e90*/  ISETP.NE.AND P2, PT, R19, RZ, PT ;  /* 0x000000ff1300720c */ /* 0x000fc60003f45270 */
[----:B------:R-:W-:Y:S10]  /*0ea0*/  @!P0 BRA `(.L_x_21) ;  /* 0x0000000000748947 */ /* 0x000ff40003800000 */
        /* <DEDUP_REMOVED lines=14> */
[----:B------:R-:W5:Y:S04]  /*0f90*/  LDG.E.U8 R22, desc[UR6][R8.64+0xa] ;  /* 0x00000a0608167981 */ /* 0x000f68000c1e1100 */
[----:B------:R-:W5:Y:S01]  /*0fa0*/  LDG.E.U8 R20, desc[UR6][R8.64+0x5] ;  /* 0x0000050608147981 */ /* 0x000f62000c1e1100 */
[----:B--2---:R-:W-:-:S03]  /*0fb0*/  IMAD R28, R10, 0x100, R15 ;  /* 0x000001000a1c7824 */ /* 0x004fc600078e020f */
[----:B------:R-:W2:Y:S04]  /*0fc0*/  LDG.E.U8 R10, desc[UR6][R8.64+0x8] ;  /* 0x00000806080a7981 */ /* 0x000ea8000c1e1100 */
[----:B------:R-:W2:Y:S01]  /*0fd0*/  LDG.E.U8 R15, desc[UR6][R8.64+0xb] ;  /* 0x00000b06080f7981 */ /* 0x000ea2000c1e1100 */
[----:B---3--:R-:W-:Y:S01]  /*0fe0*/  LEA R23, R23, R24, 0x8 ;  /* 0x0000001817177211 */ /* 0x008fe200078e40ff */
[----:B----4-:R-:W-:Y:S02]  /*0ff0*/  IMAD.U32 R11, R28, 0x100, R11 ;  /* 0x000001001c0b7824 */ /* 0x010fe400078e000b */
[----:B-----5:R-:W-:Y:S02]  /*1000*/  IMAD R25, R25, 0x100, R26 ;  /* 0x0000010019197824 */ /* 0x020fe400078e021a */
[----:B------:R-:W-:-:S02]  /*1010*/  IMAD R22, R21, 0x100, R22 ;  /* 0x0000010015167824 */ /* 0x000fc400078e0216 */
[----:B------:R-:W-:-:S05]  /*1020*/  IMAD.U32 R20, R23, 0x100, R20 ;  /* 0x0000010017147824 */ /* 0x000fca00078e0014 */
[----:B------:R-:W-:Y:S01]  /*1030*/  IADD3 R6, PT, PT, R20, R11, R6 ;  /* 0x0000000b14067210 */ /* 0x000fe20007ffe006 */
[----:B------:R-:W-:Y:S02]  /*1040*/  VIADD R14, R14, 0x4 ;  /* 0x000000040e0e7836 */ /* 0x000fe40000000000 */
[----:B--2---:R-:W-:Y:S02]  /*1050*/  IMAD.U32 R21, R25, 0x100, R10 ;  /* 0x0000010019157824 */ /* 0x004fe400078e000a */
[----:B------:R-:W-:-:S05]  /*1060*/  IMAD.U32 R15, R22, 0x100, R15 ;  /* 0x00000100160f7824 */ /* 0x000fca00078e000f */
[----:B------:R-:W-:-:S07]  /*1070*/  IADD3 R6, PT, PT, R15, R21, R6 ;  /* 0x000000150f067210 */ /* 0x000fce0007ffe006 */
.L_x_21:
[----:B------:R-:W-:Y:S05]  /*1080*/  BSYNC.RECONVERGENT B1 ;  /* 0x0000000000017941 */ /* 0x000fea0003800200 */
.L_x_20:
[----:B------:R-:W-:Y:S05]  /*1090*/  @!P2 BRA `(.L_x_16) ;  /* 0x000000000080a947 */ /* 0x000fea0003800000 */
[----:B------:R-:W-:Y:S02]  /*10a0*/  ISETP.NE.AND P3, PT, R19, 0x1, PT ;  /* 0x000000011300780c */ /* 0x000fe40003f65270 */
[----:B------:R-:W-:-:S11]  /*10b0*/  LOP3.LUT P1, RZ, R17, 0x1, RZ, 0xc0, !PT ;  /* 0x0000000111ff7812 */ /* 0x000fd6000782c0ff */
[----:B------:R-:W0:Y:S08]  /*10c0*/  @P3 LDC R15, c[0x0][0x390] ;  /* 0x0000e400ff0f3b82 */ /* 0x000e300000000800 */
[----:B------:R-:W1:Y:S08]  /*10d0*/  @P1 LDC R20, c[0x0][0x390] ;  /* 0x0000e400ff141b82 */ /* 0x000e700000000800 */
[----:B------:R-:W2:Y:S08]  /*10e0*/  @P3 LDC.64 R10, c[0x0][0x380] ;  /* 0x0000e000ff0a3b82 */ /* 0x000eb00000000a00 */
[----:B------:R-:W3:Y:S01]  /*10f0*/  @P1 LDC.64 R8, c[0x0][0x380] ;  /* 0x0000e000ff081b82 */ /* 0x000ee20000000a00 */
[----:B0-----:R-:W-:-:S02]  /*1100*/  @P3 IMAD R15, R13, R15, R14 ;  /* 0x0000000f0d0f3224 */ /* 0x001fc400078e020e */
[----:B------:R-:W-:Y:S02]  /*1110*/  @P3 VIADD R14, R14, 0x2 ;  /* 0x000000020e0e3836 */ /* 0x000fe40000000000 */
[----:B------:R-:W-:Y:S02]  /*1120*/  @P3 IMAD R15, R15, 0x3, RZ ;  /* 0x000000030f0f3824 */ /* 0x000fe400078e02ff */
[----:B-1----:R-:W-:-:S04]  /*1130*/  @P1 IMAD R14, R13, R20, R14 ;  /* 0x000000140d0e1224 */ /* 0x002fc800078e020e */
[----:B------:R-:W-:Y:S01]  /*1140*/  @P1 IMAD R14, R14, 0x3, RZ ;  /* 0x000000030e0e1824 */ /* 0x000fe200078e02ff */
[----:B--2---:R-:W-:-:S04]  /*1150*/  @P3 IADD3 R10, P2, PT, R15, R10, RZ ;  /* 0x0000000a0f0a3210 */ /* 0x004fc80007f5e0ff */
[----:B------:R-:W-:Y:S02]  /*1160*/  @P3 LEA.HI.X.SX32 R11, R15, R11, 0x1, P2 ;  /* 0x0000000b0f0b3211 */ /* 0x000fe400010f0eff */
[----:B---3--:R-:W-:-:S03]  /*1170*/  @P1 IADD3 R8, P2, PT, R14, R8, RZ ;  /* 0x000000080e081210 */ /* 0x008fc60007f5e0ff */
[----:B------:R-:W2:Y:S01]  /*1180*/  @P3 LDG.E.U8 R24, desc[UR6][R10.64+0x3] ;  /* 0x000003060a183981 */ /* 0x000ea2000c1e1100 */
[----:B------:R-:W-:-:S03]  /*1190*/  @P1 LEA.HI.X.SX32 R9, R14, R9, 0x1, P2 ;  /* 0x000000090e091211 */ /* 0x000fc600010f0eff */
[----:B------:R-:W2:Y:S04]  /*11a0*/  @P3 LDG.E.U8 R25, desc[UR6][R10.64+0x4] ;  /* 0x000004060a193981 */ /* 0x000ea8000c1e1100 */
[----:B------:R-:W3:Y:S04]  /*11b0*/  @P3 LDG.E.U8 R21, desc[UR6][R10.64] ;  /* 0x000000060a153981 */ /* 0x000ee8000c1e1100 */
[----:B------:R-:W3:Y:S04]  /*11c0*/  @P3 LDG.E.U8 R22, desc[UR6][R10.64+0x1] ;  /* 0x000001060a163981 */ /* 0x000ee8000c1e1100 */
[----:B------:R-:W4:Y:S04]  /*11d0*/  @P3 LDG.E.U8 R23, desc[UR6][R10.64+0x2] ;  /* 0x000002060a173981 */ /* 0x000f28000c1e1100 */
[----:B------:R-:W5:Y:S04]  /*11e0*/  @P3 LDG.E.U8 R26, desc[UR6][R10.64+0x5] ;  /* 0x000005060a1a3981 */ /* 0x000f68000c1e1100 */
[----:B------:R-:W5:Y:S04]  /*11f0*/  @P1 LDG.E.U8 R14, desc[UR6][R8.64] ;  /* 0x00000006080e1981 */ /* 0x000f68000c1e1100 */
[----:B------:R-:W5:Y:S04]  /*1200*/  @P1 LDG.E.U8 R15, desc[UR6][R8.64+0x1] ;  /* 0x00000106080f1981 */ /* 0x000f68000c1e1100 */
[----:B------:R-:W5:Y:S01]  /*1210*/  @P1 LDG.E.U8 R20, desc[UR6][R8.64+0x2] ;  /* 0x0000020608141981 */ /* 0x000f62000c1e1100 */
[----:B--2---:R-:W-:Y:S01]  /*1220*/  @P3 LEA R25, R24, R25, 0x8 ;  /* 0x0000001918193211 */ /* 0x004fe200078e40ff */
[----:B---3--:R-:W-:-:S04]  /*1230*/  @P3 IMAD R22, R21, 0x100, R22 ;  /* 0x0000010015163824 */ /* 0x008fc800078e0216 */
[----:B----4-:R-:W-:Y:S02]  /*1240*/  @P3 IMAD.U32 R23, R22, 0x100, R23 ;  /* 0x0000010016173824 */ /* 0x010fe400078e0017 */
[----:B-----5:R-:W-:-:S05]  /*1250*/  @P3 IMAD.U32 R25, R25, 0x100, R26 ;  /* 0x0000010019193824 */ /* 0x020fca00078e001a */
[----:B------:R-:W-:Y:S01]  /*1260*/  @P3 IADD3 R6, PT, PT, R25, R23, R6 ;  /* 0x0000001719063210 */ /* 0x000fe20007ffe006 */
[----:B------:R-:W-:-:S04]  /*1270*/  @P1 IMAD R15, R14, 0x100, R15 ;  /* 0x000001000e0f1824 */ /* 0x000fc800078e020f */
[----:B------:R-:W-:-:S04]  /*1280*/  @P1 IMAD.U32 R15, R15, 0x100, R20 ;  /* 0x000001000f0f1824 */ /* 0x000fc800078e0014 */
[----:B------:R-:W-:-:S07]  /*1290*/  @P1 IMAD.IADD R6, R6, 0x1, R15 ;  /* 0x0000000106061824 */ /* 0x000fce00078e020f */
.L_x_16:
[----:B------:R-:W-:Y:S05]  /*12a0*/  BSYNC.RECONVERGENT B0 ;  /* 0x0000000000007941 */ /* 0x000fea0003800200 */
.L_x_15:
[C---:B------:R-:W-:Y:S01]  /*12b0*/  ISETP.NE.AND P1, PT, R13.reuse, R2, PT ;  /* 0x000000020d00720c */ /* 0x040fe20003f25270 */
[----:B------:R-:W-:-:S12]  /*12c0*/  VIADD R13, R13, 0x1 ;  /* 0x000000010d0d7836 */ /* 0x000fd80000000000 */
[----:B------:R-:W-:Y:S05]  /*12d0*/  @P1 BRA `(.L_x_22) ;  /* 0xfffffff400e01947 */ /* 0x000fea000383ffff */
.L_x_1:
[----:B------:R-:W-:Y:S05]  /*12e0*/  BSYNC.RECONVERGENT B2 ;  /* 0x0000000000027941 */ /* 0x000fea0003800200 */
.L_x_0:
[----:B------:R-:W-:Y:S01]  /*12f0*/  IMAD.IADD R5, R5, 0x1, -R4 ;  /* 0x0000000105057824 */ /* 0x000fe200078e0a04 */
[----:B------:R-:W-:Y:S01]  /*1300*/  IABS R10, R6 ;  /* 0x00000006000a7213 */ /* 0x000fe20000000000 */
[----:B------:R-:W-:-:S04]  /*1310*/  IMAD.IADD R2, R2, 0x1, -R7 ;  /* 0x0000000102027824 */ /* 0x000fc800078e0a07 */
[----:B------:R-:W-:-:S05]  /*1320*/  IMAD R2, R5, R2, R2 ;  /* 0x0000000205027224 */ /* 0x000fca00078e0202 */
[----:B------:R-:W-:-:S04]  /*1330*/  IADD3 R7, PT, PT, R5, 0x1, R2 ;  /* 0x0000000105077810 */ /* 0x000fc80007ffe002 */
[-C--:B------:R-:W-:Y:S02]  /*1340*/  IABS R9, R7.reuse ;  /* 0x0000000700097213 */ /* 0x080fe40000000000 */
[-C--:B------:R-:W-:Y:S02]  /*1350*/  IABS R12, R7.reuse ;  /* 0x00000007000c7213 */ /* 0x080fe40000000000 */
[----:B------:R-:W0:Y:S01]  /*1360*/  I2F.RP R2, R9 ;  /* 0x0000000900027306 */ /* 0x000e220000209400 */
[----:B------:R-:W-:-:S04]  /*1370*/  LOP3.LUT R6, R6, R7, RZ, 0x3c, !PT ;  /* 0x0000000706067212 */ /* 0x000fc800078e3cff */
[----:B------:R-:W-:-:S03]  /*1380*/  ISETP.GE.AND P2, PT, R6, RZ, PT ;  /* 0x000000ff0600720c */ /* 0x000fc60003f46270 */
[----:B0-----:R-:W0:Y:S02]  /*1390*/  MUFU.RCP R2, R2 ;  /* 0x0000000200027308 */ /* 0x001e240000001000 */
[----:B0-----:R-:W-:Y:S02]  /*13a0*/  VIADD R4, R2, 0xffffffe ;  /* 0x0ffffffe02047836 */ /* 0x001fe40000000000 */
[----:B------:R-:W-:-:S04]  /*13b0*/  IMAD.MOV R2, RZ, RZ, -R12 ;  /* 0x000000ffff027224 */ /* 0x000fc800078e0a0c */
[----:B------:R0:W1:Y:S02]  /*13c0*/  F2I.FTZ.U32.TRUNC.NTZ R5, R4 ;  /* 0x0000000400057305 */ /* 0x000064000021f000 */
[----:B0-----:R-:W-:Y:S01]  /*13d0*/  IMAD.MOV.U32 R4, RZ, RZ, RZ ;  /* 0x000000ffff047224 */ /* 0x001fe200078e00ff */
[----:B-1----:R-:W-:-:S05]  /*13e0*/  IADD3 R8, PT, PT, RZ, -R5, RZ ;  /* 0x80000005ff087210 */ /* 0x002fca0007ffe0ff */
[----:B------:R-:W-:Y:S02]  /*13f0*/  IMAD R11, R8, R9, RZ ;  /* 0x00000009080b7224 */ /* 0x000fe400078e02ff */
[----:B------:R-:W-:Y:S02]  /*1400*/  IMAD.MOV.U32 R8, RZ, RZ, R10 ;  /* 0x000000ffff087224 */ /* 0x000fe400078e000a */
[----:B------:R-:W-:Y:S02]  /*1410*/  IMAD.HI.U32 R5, R5, R11, R4 ;  /* 0x0000000b05057227 */ /* 0x000fe400078e0004 */
[----:B------:R-:W0:Y:S04]  /*1420*/  LDC.U16 R4, c[0x0][0x398] ;  /* 0x0000e600ff047b82 */ /* 0x000e280000000400 */
[----:B------:R-:W-:-:S04]  /*1430*/  IMAD.HI.U32 R5, R5, R8, RZ ;  /* 0x0000000805057227 */ /* 0x000fc800078e00ff */
[----:B------:R-:W-:-:S05]  /*1440*/  IMAD R2, R5, R2, R8 ;  /* 0x0000000205027224 */ /* 0x000fca00078e0208 */
[----:B------:R-:W-:-:S13]  /*1450*/  ISETP.GT.U32.AND P1, PT, R9, R2, PT ;  /* 0x000000020900720c */ /* 0x000fda0003f24070 */
[----:B------:R-:W-:Y:S02]  /*1460*/  @!P1 IMAD.IADD R2, R2, 0x1, -R9 ;  /* 0x0000000102029824 */ /* 0x000fe400078e0a09 */
[----:B------:R-:W-:Y:S01]  /*1470*/  @!P1 VIADD R5, R5, 0x1 ;  /* 0x0000000105059836 */ /* 0x000fe20000000000 */
[----:B------:R-:W-:Y:S02]  /*1480*/  ISETP.NE.AND P1, PT, R7, RZ, PT ;  /* 0x000000ff0700720c */ /* 0x000fe40003f25270 */
[----:B------:R-:W-:Y:S02]  /*1490*/  ISETP.GE.U32.AND P0, PT, R2, R9, PT ;  /* 0x000000090200720c */ /* 0x000fe40003f06070 */
[----:B0-----:R-:W-:-:S11]  /*14a0*/  PRMT R2, R4, 0x9910, RZ ;  /* 0x0000991004027816 */ /* 0x001fd600000000ff */
[----:B------:R-:W-:Y:S01]  /*14b0*/  @P0 VIADD R5, R5, 0x1 ;  /* 0x0000000105050836 */ /* 0x000fe20000000000 */
[----:B------:R-:W-:-:S03]  /*14c0*/  ISETP.NE.AND P0, PT, R2, 0x18, PT ;  /* 0x000000180200780c */ /* 0x000fc60003f05270 */
[----:B------:R-:W-:-:S04]  /*14d0*/  IMAD.MOV.U32 R9, RZ, RZ, R5 ;  /* 0x000000ffff097224 */ /* 0x000fc800078e0005 */
[----:B------:R-:W-:Y:S01]  /*14e0*/  @!P2 IMAD.MOV R9, RZ, RZ, -R9 ;  /* 0x000000ffff09a224 */ /* 0x000fe200078e0a09 */
[----:B------:R-:W-:-:S05]  /*14f0*/  @!P1 LOP3.LUT R9, RZ, R7, RZ, 0x33, !PT ;  /* 0x00000007ff099212 */ /* 0x000fca00078e33ff */
[----:B------:R-:W-:Y:S05]  /*1500*/  @!P0 BRA `(.L_x_23) ;  /* 0x0000000000248947 */ /* 0x000fea0003800000 */
[----:B------:R-:W-:-:S13]  /*1510*/  ISETP.NE.AND P0, PT, R2, 0x8, PT ;  /* 0x000000080200780c */ /* 0x000fda0003f05270 */
[----:B------:R-:W-:Y:S05]  /*1520*/  @P0 EXIT ;  /* 0x000000000000094d */ /* 0x000fea0003800000 */
[----:B------:R-:W0:Y:S01]  /*1530*/  LDCU UR8, c[0x0][0x390] ;  /* 0x00007200ff0877ac */ /* 0x000e220008000800 */
[----:B------:R-:W1:Y:S01]  /*1540*/  LDCU.64 UR4, c[0x0][0x388] ;  /* 0x00007100ff0477ac */ /* 0x000e620008000a00 */
[----:B0-----:R-:W-:-:S05]  /*1550*/  IMAD R0, R0, UR8, R3 ;  /* 0x0000000800007c24 */ /* 0x001fca000f8e0203 */
[----:B-1----:R-:W-:-:S04]  /*1560*/  IADD3 R2, P0, PT, R0, UR4, RZ ;  /* 0x0000000400027c10 */ /* 0x002fc8000ff1e0ff */
[----:B------:R-:W-:-:S05]  /*1570*/  LEA.HI.X.SX32 R3, R0, UR5, 0x1, P0 ;  /* 0x0000000500037c11 */ /* 0x000fca00080f0eff */
[----:B------:R-:W-:Y:S01]  /*1580*/  STG.E.U8 desc[UR6][R2.64], R9 ;  /* 0x0000000902007986 */ /* 0x000fe2000c101106 */
[----:B------:R-:W-:Y:S05]  /*1590*/  EXIT ;  /* 0x000000000000794d */ /* 0x000fea0003800000 */
.L_x_23:
[----:B------:R-:W0:Y:S01]  /*15a0*/  LDCU UR4, c[0x0][0x390] ;  /* 0x00007200ff0477ac */ /* 0x000e220008000800 */
[--C-:B------:R-:W-:Y:S02]  /*15b0*/  SHF.R.U32.HI R5, RZ, 0x10, R9.reuse ;  /* 0x00000010ff057819 */ /* 0x100fe40000011609 */
[----:B------:R-:W-:Y:S01]  /*15c0*/  SHF.R.U32.HI R7, RZ, 0x8, R9 ;  /* 0x00000008ff077819 */ /* 0x000fe20000011609 */
[----:B------:R-:W1:Y:S01]  /*15d0*/  LDCU.64 UR8, c[0x0][0x388] ;  /* 0x00007100ff0877ac */ /* 0x000e620008000a00 */
[----:B0-----:R-:W-:-:S04]  /*15e0*/  IMAD R0, R0, UR4, R3 ;  /* 0x0000000400007c24 */ /* 0x001fc8000f8e0203 */
[----:B------:R-:W-:-:S05]  /*15f0*/  IMAD R0, R0, 0x3, RZ ;  /* 0x0000000300007824 */ /* 0x000fca00078e02ff */
[----:B-1----:R-:W-:-:S04]  /*1600*/  IADD3 R2, P0, PT, R0, UR8, RZ ;  /* 0x0000000800027c10 */ /* 0x002fc8000ff1e0ff */
[----:B------:R-:W-:-:S05]  /*1610*/  LEA.HI.X.SX32 R3, R0, UR9, 0x1, P0 ;  /* 0x0000000900037c11 */ /* 0x000fca00080f0eff */
[----:B------:R-:W-:Y:S04]  /*1620*/  STG.E.U8 desc[UR6][R2.64], R5 ;  /* 0x0000000502007986 */ /* 0x000fe8000c101106 */
[----:B------:R-:W-:Y:S04]  /*1630*/  STG.E.U8 desc[UR6][R2.64+0x1], R7 ;  /* 0x0000010702007986 */ /* 0x000fe8000c101106 */
[----:B------:R-:W-:Y:S01]  /*1640*/  STG.E.U8 desc[UR6][R2.64+0x2], R9 ;  /* 0x0000020902007986 */ /* 0x000fe2000c101106 */
[----:B------:R-:W-:Y:S05]  /*1650*/  EXIT ;  /* 0x000000000000794d */ /* 0x000fea0003800000 */
.L_x_24:
[----:B------:R-:W-:-:S00]  /*1660*/  BRA `(.L_x_24) ;  /* 0xfffffffc00fc7947 */ /* 0x000fc0000383ffff */
[----:B------:R-:W-:-:S00]  /*1670*/  NOP ;  /* 0x0000000000007918 */ /* 0x000fc00000000000 */
        /* <DEDUP_REMOVED lines=8> */
.L_x_25:


//--------------------- .nv.shared.reserved.0     --------------------------
	.section	.nv.shared.reserved.0,"aw",@nobits
	.weak		__nv_reservedSMEM_offset_0_alias
	.size		__nv_reservedSMEM_offset_0_alias, 0, 64
	.other		__nv_reservedSMEM_offset_0_alias,@"STO_CUDA_RESERVED_SHARED STV_DEFAULT"
__nv_reservedSMEM_offset_0_alias:
	.zero		0
	.zero		64


//--------------------- .nv.constant0._Z13meanFilterGPUPhS_iisi --------------------------
	.section	.nv.constant0._Z13meanFilterGPUPhS_iisi,"a",@progbits
	.sectionflags	@""
	.align	4
.nv.constant0._Z13meanFilterGPUPhS_iisi:
	.zero		928


//--------------------- SYMBOLS --------------------------

	.type		.nv.reservedSmem.offset0,@object
	.size		.nv.reservedSmem.offset0,0x4
